//
// Generated by NVIDIA NVVM Compiler
//
// Compiler Build ID: CL-36424714
// Cuda compilation tools, release 13.0, V13.0.88
// Based on NVVM 20.0.0
//

.version 9.0
.target sm_100
.address_size 64

	// .globl	_Z7saxpi_1ifPfS_

.visible .entry _Z7saxpi_1ifPfS_(
	.param .u32 _Z7saxpi_1ifPfS__param_0,
	.param .f32 _Z7saxpi_1ifPfS__param_1,
	.param .u64 .ptr .align 1 _Z7saxpi_1ifPfS__param_2,
	.param .u64 .ptr .align 1 _Z7saxpi_1ifPfS__param_3
)
{
	.reg .pred 	%p<10>;
	.reg .b32 	%r<23>;
	.reg .b32 	%f<89>;
	.reg .b64 	%rd<28>;

	ld.param.u32 	%r16, [_Z7saxpi_1ifPfS__param_0];
	ld.param.f32 	%f1, [_Z7saxpi_1ifPfS__param_1];
	ld.param.u64 	%rd15, [_Z7saxpi_1ifPfS__param_2];
	ld.param.u64 	%rd16, [_Z7saxpi_1ifPfS__param_3];
	cvta.to.global.u64 	%rd1, %rd16;
	cvta.to.global.u64 	%rd2, %rd15;
	setp.lt.s32 	%p1, %r16, 1;
	@%p1 bra 	$L__BB0_13;
	and.b32  	%r1, %r16, 15;
	setp.lt.u32 	%p2, %r16, 16;
	mov.b32 	%r20, 0;
	@%p2 bra 	$L__BB0_4;
	and.b32  	%r20, %r16, 2147483632;
	neg.s32 	%r18, %r20;
	add.s64 	%rd25, %rd2, 32;
	add.s64 	%rd24, %rd1, 32;
$L__BB0_3:
	.pragma "nounroll";
	ld.global.f32 	%f2, [%rd25+-32];
	ld.global.f32 	%f3, [%rd24+-32];
	fma.rn.f32 	%f4, %f1, %f2, %f3;
	st.global.f32 	[%rd24+-32], %f4;
	ld.global.f32 	%f5, [%rd25+-28];
	ld.global.f32 	%f6, [%rd24+-28];
	fma.rn.f32 	%f7, %f1, %f5, %f6;
	st.global.f32 	[%rd24+-28], %f7;
	ld.global.f32 	%f8, [%rd25+-24];
	ld.global.f32 	%f9, [%rd24+-24];
	fma.rn.f32 	%f10, %f1, %f8, %f9;
	st.global.f32 	[%rd24+-24], %f10;
	ld.global.f32 	%f11, [%rd25+-20];
	ld.global.f32 	%f12, [%rd24+-20];
	fma.rn.f32 	%f13, %f1, %f11, %f12;
	st.global.f32 	[%rd24+-20], %f13;
	ld.global.f32 	%f14, [%rd25+-16];
	ld.global.f32 	%f15, [%rd24+-16];
	fma.rn.f32 	%f16, %f1, %f14, %f15;
	st.global.f32 	[%rd24+-16], %f16;
	ld.global.f32 	%f17, [%rd25+-12];
	ld.global.f32 	%f18, [%rd24+-12];
	fma.rn.f32 	%f19, %f1, %f17, %f18;
	st.global.f32 	[%rd24+-12], %f19;
	ld.global.f32 	%f20, [%rd25+-8];
	ld.global.f32 	%f21, [%rd24+-8];
	fma.rn.f32 	%f22, %f1, %f20, %f21;
	st.global.f32 	[%rd24+-8], %f22;
	ld.global.f32 	%f23, [%rd25+-4];
	ld.global.f32 	%f24, [%rd24+-4];
	fma.rn.f32 	%f25, %f1, %f23, %f24;
	st.global.f32 	[%rd24+-4], %f25;
	ld.global.f32 	%f26, [%rd25];
	ld.global.f32 	%f27, [%rd24];
	fma.rn.f32 	%f28, %f1, %f26, %f27;
	st.global.f32 	[%rd24], %f28;
	ld.global.f32 	%f29, [%rd25+4];
	ld.global.f32 	%f30, [%rd24+4];
	fma.rn.f32 	%f31, %f1, %f29, %f30;
	st.global.f32 	[%rd24+4], %f31;
	ld.global.f32 	%f32, [%rd25+8];
	ld.global.f32 	%f33, [%rd24+8];
	fma.rn.f32 	%f34, %f1, %f32, %f33;
	st.global.f32 	[%rd24+8], %f34;
	ld.global.f32 	%f35, [%rd25+12];
	ld.global.f32 	%f36, [%rd24+12];
	fma.rn.f32 	%f37, %f1, %f35, %f36;
	st.global.f32 	[%rd24+12], %f37;
	ld.global.f32 	%f38, [%rd25+16];
	ld.global.f32 	%f39, [%rd24+16];
	fma.rn.f32 	%f40, %f1, %f38, %f39;
	st.global.f32 	[%rd24+16], %f40;
	ld.global.f32 	%f41, [%rd25+20];
	ld.global.f32 	%f42, [%rd24+20];
	fma.rn.f32 	%f43, %f1, %f41, %f42;
	st.global.f32 	[%rd24+20], %f43;
	ld.global.f32 	%f44, [%rd25+24];
	ld.global.f32 	%f45, [%rd24+24];
	fma.rn.f32 	%f46, %f1, %f44, %f45;
	st.global.f32 	[%rd24+24], %f46;
	ld.global.f32 	%f47, [%rd25+28];
	ld.global.f32 	%f48, [%rd24+28];
	fma.rn.f32 	%f49, %f1, %f47, %f48;
	st.global.f32 	[%rd24+28], %f49;
	add.s32 	%r18, %r18, 16;
	add.s64 	%rd25, %rd25, 64;
	add.s64 	%rd24, %rd24, 64;
	setp.ne.s32 	%p3, %r18, 0;
	@%p3 bra 	$L__BB0_3;
$L__BB0_4:
	setp.eq.s32 	%p4, %r1, 0;
	@%p4 bra 	$L__BB0_13;
	and.b32  	%r7, %r16, 7;
	setp.lt.u32 	%p5, %r1, 8;
	@%p5 bra 	$L__BB0_7;
	mul.wide.u32 	%rd17, %r20, 4;
	add.s64 	%rd18, %rd2, %rd17;
	ld.global.f32 	%f50, [%rd18];
	add.s64 	%rd19, %rd1, %rd17;
	ld.global.f32 	%f51, [%rd19];
	fma.rn.f32 	%f52, %f1, %f50, %f51;
	st.global.f32 	[%rd19], %f52;
	ld.global.f32 	%f53, [%rd18+4];
	ld.global.f32 	%f54, [%rd19+4];
	fma.rn.f32 	%f55, %f1, %f53, %f54;
	st.global.f32 	[%rd19+4], %f55;
	ld.global.f32 	%f56, [%rd18+8];
	ld.global.f32 	%f57, [%rd19+8];
	fma.rn.f32 	%f58, %f1, %f56, %f57;
	st.global.f32 	[%rd19+8], %f58;
	ld.global.f32 	%f59, [%rd18+12];
	ld.global.f32 	%f60, [%rd19+12];
	fma.rn.f32 	%f61, %f1, %f59, %f60;
	st.global.f32 	[%rd19+12], %f61;
	ld.global.f32 	%f62, [%rd18+16];
	ld.global.f32 	%f63, [%rd19+16];
	fma.rn.f32 	%f64, %f1, %f62, %f63;
	st.global.f32 	[%rd19+16], %f64;
	ld.global.f32 	%f65, [%rd18+20];
	ld.global.f32 	%f66, [%rd19+20];
	fma.rn.f32 	%f67, %f1, %f65, %f66;
	st.global.f32 	[%rd19+20], %f67;
	ld.global.f32 	%f68, [%rd18+24];
	ld.global.f32 	%f69, [%rd19+24];
	fma.rn.f32 	%f70, %f1, %f68, %f69;
	st.global.f32 	[%rd19+24], %f70;
	ld.global.f32 	%f71, [%rd18+28];
	ld.global.f32 	%f72, [%rd19+28];
	fma.rn.f32 	%f73, %f1, %f71, %f72;
	st.global.f32 	[%rd19+28], %f73;
	add.s32 	%r20, %r20, 8;
$L__BB0_7:
	setp.eq.s32 	%p6, %r7, 0;
	@%p6 bra 	$L__BB0_13;
	and.b32  	%r10, %r16, 3;
	setp.lt.u32 	%p7, %r7, 4;
	@%p7 bra 	$L__BB0_10;
	mul.wide.u32 	%rd20, %r20, 4;
	add.s64 	%rd21, %rd2, %rd20;
	ld.global.f32 	%f74, [%rd21];
	add.s64 	%rd22, %rd1, %rd20;
	ld.global.f32 	%f75, [%rd22];
	fma.rn.f32 	%f76, %f1, %f74, %f75;
	st.global.f32 	[%rd22], %f76;
	ld.global.f32 	%f77, [%rd21+4];
	ld.global.f32 	%f78, [%rd22+4];
	fma.rn.f32 	%f79, %f1, %f77, %f78;
	st.global.f32 	[%rd22+4], %f79;
	ld.global.f32 	%f80, [%rd21+8];
	ld.global.f32 	%f81, [%rd22+8];
	fma.rn.f32 	%f82, %f1, %f80, %f81;
	st.global.f32 	[%rd22+8], %f82;
	ld.global.f32 	%f83, [%rd21+12];
	ld.global.f32 	%f84, [%rd22+12];
	fma.rn.f32 	%f85, %f1, %f83, %f84;
	st.global.f32 	[%rd22+12], %f85;
	add.s32 	%r20, %r20, 4;
$L__BB0_10:
	setp.eq.s32 	%p8, %r10, 0;
	@%p8 bra 	$L__BB0_13;
	mul.wide.u32 	%rd23, %r20, 4;
	add.s64 	%rd27, %rd1, %rd23;
	add.s64 	%rd26, %rd2, %rd23;
	neg.s32 	%r22, %r10;
$L__BB0_12:
	.pragma "nounroll";
	ld.global.f32 	%f86, [%rd26];
	ld.global.f32 	%f87, [%rd27];
	fma.rn.f32 	%f88, %f1, %f86, %f87;
	st.global.f32 	[%rd27], %f88;
	add.s64 	%rd27, %rd27, 4;
	add.s64 	%rd26, %rd26, 4;
	add.s32 	%r22, %r22, 1;
	setp.ne.s32 	%p9, %r22, 0;
	@%p9 bra 	$L__BB0_12;
$L__BB0_13:
	ret;

}
	// .globl	_Z12saxpi_1BlockifPfS_
.visible .entry _Z12saxpi_1BlockifPfS_(
	.param .u32 _Z12saxpi_1BlockifPfS__param_0,
	.param .f32 _Z12saxpi_1BlockifPfS__param_1,
	.param .u64 .ptr .align 1 _Z12saxpi_1BlockifPfS__param_2,
	.param .u64 .ptr .align 1 _Z12saxpi_1BlockifPfS__param_3
)
{
	.reg .pred 	%p<3>;
	.reg .b32 	%r<9>;
	.reg .b32 	%f<50>;
	.reg .b64 	%rd<15>;

	ld.param.u32 	%r4, [_Z12saxpi_1BlockifPfS__param_0];
	ld.param.f32 	%f1, [_Z12saxpi_1BlockifPfS__param_1];
	ld.param.u64 	%rd7, [_Z12saxpi_1BlockifPfS__param_2];
	ld.param.u64 	%rd8, [_Z12saxpi_1BlockifPfS__param_3];
	mov.u32 	%r1, %tid.x;
	shl.b32 	%r5, %r1, 10;
	add.s32 	%r6, %r5, 1024;
	setp.ge.s32 	%p1, %r6, %r4;
	@%p1 bra 	$L__BB1_3;
	mul.wide.u32 	%rd9, %r1, 4096;
	or.b64  	%rd10, %rd9, 32;
	cvta.to.global.u64 	%rd11, %rd7;
	add.s64 	%rd14, %rd11, %rd10;
	cvta.to.global.u64 	%rd12, %rd8;
	add.s64 	%rd13, %rd12, %rd10;
	mov.b32 	%r8, 0;
$L__BB1_2:
	ld.global.f32 	%f2, [%rd14+-32];
	ld.global.f32 	%f3, [%rd13+-32];
	fma.rn.f32 	%f4, %f1, %f2, %f3;
	st.global.f32 	[%rd13+-32], %f4;
	ld.global.f32 	%f5, [%rd14+-28];
	ld.global.f32 	%f6, [%rd13+-28];
	fma.rn.f32 	%f7, %f1, %f5, %f6;
	st.global.f32 	[%rd13+-28], %f7;
	ld.global.f32 	%f8, [%rd14+-24];
	ld.global.f32 	%f9, [%rd13+-24];
	fma.rn.f32 	%f10, %f1, %f8, %f9;
	st.global.f32 	[%rd13+-24], %f10;
	ld.global.f32 	%f11, [%rd14+-20];
	ld.global.f32 	%f12, [%rd13+-20];
	fma.rn.f32 	%f13, %f1, %f11, %f12;
	st.global.f32 	[%rd13+-20], %f13;
	ld.global.f32 	%f14, [%rd14+-16];
	ld.global.f32 	%f15, [%rd13+-16];
	fma.rn.f32 	%f16, %f1, %f14, %f15;
	st.global.f32 	[%rd13+-16], %f16;
	ld.global.f32 	%f17, [%rd14+-12];
	ld.global.f32 	%f18, [%rd13+-12];
	fma.rn.f32 	%f19, %f1, %f17, %f18;
	st.global.f32 	[%rd13+-12], %f19;
	ld.global.f32 	%f20, [%rd14+-8];
	ld.global.f32 	%f21, [%rd13+-8];
	fma.rn.f32 	%f22, %f1, %f20, %f21;
	st.global.f32 	[%rd13+-8], %f22;
	ld.global.f32 	%f23, [%rd14+-4];
	ld.global.f32 	%f24, [%rd13+-4];
	fma.rn.f32 	%f25, %f1, %f23, %f24;
	st.global.f32 	[%rd13+-4], %f25;
	ld.global.f32 	%f26, [%rd14];
	ld.global.f32 	%f27, [%rd13];
	fma.rn.f32 	%f28, %f1, %f26, %f27;
	st.global.f32 	[%rd13], %f28;
	ld.global.f32 	%f29, [%rd14+4];
	ld.global.f32 	%f30, [%rd13+4];
	fma.rn.f32 	%f31, %f1, %f29, %f30;
	st.global.f32 	[%rd13+4], %f31;
	ld.global.f32 	%f32, [%rd14+8];
	ld.global.f32 	%f33, [%rd13+8];
	fma.rn.f32 	%f34, %f1, %f32, %f33;
	st.global.f32 	[%rd13+8], %f34;
	ld.global.f32 	%f35, [%rd14+12];
	ld.global.f32 	%f36, [%rd13+12];
	fma.rn.f32 	%f37, %f1, %f35, %f36;
	st.global.f32 	[%rd13+12], %f37;
	ld.global.f32 	%f38, [%rd14+16];
	ld.global.f32 	%f39, [%rd13+16];
	fma.rn.f32 	%f40, %f1, %f38, %f39;
	st.global.f32 	[%rd13+16], %f40;
	ld.global.f32 	%f41, [%rd14+20];
	ld.global.f32 	%f42, [%rd13+20];
	fma.rn.f32 	%f43, %f1, %f41, %f42;
	st.global.f32 	[%rd13+20], %f43;
	ld.global.f32 	%f44, [%rd14+24];
	ld.global.f32 	%f45, [%rd13+24];
	fma.rn.f32 	%f46, %f1, %f44, %f45;
	st.global.f32 	[%rd13+24], %f46;
	ld.global.f32 	%f47, [%rd14+28];
	ld.global.f32 	%f48, [%rd13+28];
	fma.rn.f32 	%f49, %f1, %f47, %f48;
	st.global.f32 	[%rd13+28], %f49;
	add.s32 	%r8, %r8, 16;
	add.s64 	%rd14, %rd14, 64;
	add.s64 	%rd13, %rd13, 64;
	setp.ne.s32 	%p2, %r8, 1024;
	@%p2 bra 	$L__BB1_2;
$L__BB1_3:
	ret;

}
	// .globl	_Z12saxpi_nBlockifPfS_
.visible .entry _Z12saxpi_nBlockifPfS_(
	.param .u32 _Z12saxpi_nBlockifPfS__param_0,
	.param .f32 _Z12saxpi_nBlockifPfS__param_1,
	.param .u64 .ptr .align 1 _Z12saxpi_nBlockifPfS__param_2,
	.param .u64 .ptr .align 1 _Z12saxpi_nBlockifPfS__param_3
)
{
	.reg .pred 	%p<2>;
	.reg .b32 	%r<6>;
	.reg .b32 	%f<5>;
	.reg .b64 	%rd<8>;

	ld.param.u32 	%r2, [_Z12saxpi_nBlockifPfS__param_0];
	ld.param.f32 	%f1, [_Z12saxpi_nBlockifPfS__param_1];
	ld.param.u64 	%rd1, [_Z12saxpi_nBlockifPfS__param_2];
	ld.param.u64 	%rd2, [_Z12saxpi_nBlockifPfS__param_3];
	mov.u32 	%r3, %tid.x;
	mov.u32 	%r4, %ctaid.x;
	mov.u32 	%r5, %ntid.x;
	mad.lo.s32 	%r1, %r4, %r5, %r3;
	setp.ge.s32 	%p1, %r1, %r2;
	@%p1 bra 	$L__BB2_2;
	cvta.to.global.u64 	%rd3, %rd1;
	cvta.to.global.u64 	%rd4, %rd2;
	mul.wide.s32 	%rd5, %r1, 4;
	add.s64 	%rd6, %rd3, %rd5;
	ld.global.f32 	%f2, [%rd6];
	add.s64 	%rd7, %rd4, %rd5;
	ld.global.f32 	%f3, [%rd7];
	fma.rn.f32 	%f4, %f1, %f2, %f3;
	st.global.f32 	[%rd7], %f4;
$L__BB2_2:
	ret;

}


// ===== COMPILED SASS (sm_100) =====

	.target	sm_100

	.elftype	@"ET_EXEC"


//--------------------- .note.nv.tkinfo           --------------------------
	.section	.note.nv.tkinfo,"",@"SHT_NOTE"
	.sectionflags	@"SHF_NOTE_NV_TKINFO"
	.tkinfo
        /*0018*/ 	.word	0x00000002
        /*0030*/ 	.string	""
        /*0030*/ 	.string	"ptxas"
        /*0030*/ 	.string	"Cuda compilation tools, release 13.0, V13.0.88"
        /*0030*/ 	.string	"Build cuda_13.0.r13.0/compiler.36424714_0"
        /*0030*/ 	.string	"-arch sm_100 -m 64 "



//--------------------- .note.nv.cuinfo           --------------------------
	.section	.note.nv.cuinfo,"",@"SHT_NOTE"
	.sectionflags	@"SHF_NOTE_NV_CUINFO"
        /*0018*/ 	.short	0x0002
        /*001a*/ 	.short	0x0064
        /*001c*/ 	.short	0x0082
	.zero		2


//--------------------- .nv.info                  --------------------------
	.section	.nv.info,"",@"SHT_CUDA_INFO"
	.align	4


	//----- nvinfo : EIATTR_REGCOUNT
	.align		4
        /*0000*/ 	.byte	0x04, 0x2f
        /*0002*/ 	.short	(.L_1 - .L_0)
	.align		4
.L_0:
        /*0004*/ 	.word	index@(_Z7saxpi_1ifPfS_)
        /*0008*/ 	.word	0x00000012


	//----- nvinfo : EIATTR_FRAME_SIZE
	.align		4
.L_1:
        /*000c*/ 	.byte	0x04, 0x11
        /*000e*/ 	.short	(.L_3 - .L_2)
	.align		4
.L_2:
        /*0010*/ 	.word	index@(_Z7saxpi_1ifPfS_)
        /*0014*/ 	.word	0x00000000


	//----- nvinfo : EIATTR_REGCOUNT
	.align		4
.L_3:
        /*0018*/ 	.byte	0x04, 0x2f
        /*001a*/ 	.short	(.L_5 - .L_4)
	.align		4
.L_4:
        /*001c*/ 	.word	index@(_Z12saxpi_1BlockifPfS_)
        /*0020*/ 	.word	0x00000010


	//----- nvinfo : EIATTR_FRAME_SIZE
	.align		4
.L_5:
        /*0024*/ 	.byte	0x04, 0x11
        /*0026*/ 	.short	(.L_7 - .L_6)
	.align		4
.L_6:
        /*0028*/ 	.word	index@(_Z12saxpi_1BlockifPfS_)
        /*002c*/ 	.word	0x00000000


	//----- nvinfo : EIATTR_REGCOUNT
	.align		4
.L_7:
        /*0030*/ 	.byte	0x04, 0x2f
        /*0032*/ 	.short	(.L_9 - .L_8)
	.align		4
.L_8:
        /*0034*/ 	.word	index@(_Z12saxpi_nBlockifPfS_)
        /*0038*/ 	.word	0x0000000a


	//----- nvinfo : EIATTR_FRAME_SIZE
	.align		4
.L_9:
        /*003c*/ 	.byte	0x04, 0x11
        /*003e*/ 	.short	(.L_11 - .L_10)
	.align		4
.L_10:
        /*0040*/ 	.word	index@(_Z12saxpi_nBlockifPfS_)
        /*0044*/ 	.word	0x00000000


	//----- nvinfo : EIATTR_MIN_STACK_SIZE
	.align		4
.L_11:
        /*0048*/ 	.byte	0x04, 0x12
        /*004a*/ 	.short	(.L_13 - .L_12)
	.align		4
.L_12:
        /*004c*/ 	.word	index@(_Z12saxpi_nBlockifPfS_)
        /*0050*/ 	.word	0x00000000


	//----- nvinfo : EIATTR_MIN_STACK_SIZE
	.align		4
.L_13:
        /*0054*/ 	.byte	0x04, 0x12
        /*0056*/ 	.short	(.L_15 - .L_14)
	.align		4
.L_14:
        /*0058*/ 	.word	index@(_Z12saxpi_1BlockifPfS_)
        /*005c*/ 	.word	0x00000000


	//----- nvinfo : EIATTR_MIN_STACK_SIZE
	.align		4
.L_15:
        /*0060*/ 	.byte	0x04, 0x12
        /*0062*/ 	.short	(.L_17 - .L_16)
	.align		4
.L_16:
        /*0064*/ 	.word	index@(_Z7saxpi_1ifPfS_)
        /*0068*/ 	.word	0x00000000
.L_17:


//--------------------- .nv.compat                --------------------------
	.section	.nv.compat,"",@"SHT_CUDA_COMPAT_INFO"
	.align	4
        /*0000*/ 	.byte	0x02, 0x09, 0x00, 0x00, 0x02, 0x02, 0x01, 0x00, 0x02, 0x05, 0x05, 0x00, 0x03, 0x07, 0x01, 0x01
        /*0010*/ 	.byte	0x02, 0x03, 0x00, 0x00, 0x02, 0x06, 0x01, 0x00, 0x04, 0x0b, 0x08, 0x00, 0x09, 0x00, 0x00, 0x00
        /*0020*/ 	.byte	0x00, 0x00, 0x00, 0x00


//--------------------- .nv.info._Z12saxpi_nBlockifPfS_ --------------------------
	.section	.nv.info._Z12saxpi_nBlockifPfS_,"",@"SHT_CUDA_INFO"
	.sectionflags	@""
	.align	4


	//----- nvinfo : EIATTR_CUDA_API_VERSION
	.align		4
        /*0000*/ 	.byte	0x04, 0x37
        /*0002*/ 	.short	(.L_19 - .L_18)
.L_18:
        /*0004*/ 	.word	0x00000082


	//----- nvinfo : EIATTR_KPARAM_INFO
	.align		4
.L_19:
        /*0008*/ 	.byte	0x04, 0x17
        /*000a*/ 	.short	(.L_21 - .L_20)
.L_20:
        /*000c*/ 	.word	0x00000000
        /*0010*/ 	.short	0x0003
        /*0012*/ 	.short	0x0010
        /*0014*/ 	.byte	0x00, 0xf5, 0x21, 0x00


	//----- nvinfo : EIATTR_KPARAM_INFO
	.align		4
.L_21:
        /*0018*/ 	.byte	0x04, 0x17
        /*001a*/ 	.short	(.L_23 - .L_22)
.L_22:
        /*001c*/ 	.word	0x00000000
        /*0020*/ 	.short	0x0002
        /*0022*/ 	.short	0x0008
        /*0024*/ 	.byte	0x00, 0xf5, 0x21, 0x00


	//----- nvinfo : EIATTR_KPARAM_INFO
	.align		4
.L_23:
        /*0028*/ 	.byte	0x04, 0x17
        /*002a*/ 	.short	(.L_25 - .L_24)
.L_24:
        /*002c*/ 	.word	0x00000000
        /*0030*/ 	.short	0x0001
        /*0032*/ 	.short	0x0004
        /*0034*/ 	.byte	0x00, 0xf0, 0x11, 0x00


	//----- nvinfo : EIATTR_KPARAM_INFO
	.align		4
.L_25:
        /*0038*/ 	.byte	0x04, 0x17
        /*003a*/ 	.short	(.L_27 - .L_26)
.L_26:
        /*003c*/ 	.word	0x00000000
        /*0040*/ 	.short	0x0000
        /*0042*/ 	.short	0x0000
        /*0044*/ 	.byte	0x00, 0xf0, 0x11, 0x00


	//----- nvinfo : EIATTR_SPARSE_MMA_MASK
	.align		4
.L_27:
        /*0048*/ 	.byte	0x03, 0x50
        /*004a*/ 	.short	0x0000


	//----- nvinfo : EIATTR_MAXREG_COUNT
	.align		4
        /*004c*/ 	.byte	0x03, 0x1b
        /*004e*/ 	.short	0x00ff


	//----- nvinfo : EIATTR_MERCURY_ISA_VERSION
	.align		4
        /*0050*/ 	.byte	0x03, 0x5f
        /*0052*/ 	.short	0x0101


	//----- nvinfo : EIATTR_VRC_CTA_INIT_COUNT
	.align		4
        /*0054*/ 	.byte	0x02, 0x4a
	.zero		1
	.zero		1


	//----- nvinfo : EIATTR_EXIT_INSTR_OFFSETS
	.align		4
        /*0058*/ 	.byte	0x04, 0x1c
        /*005a*/ 	.short	(.L_29 - .L_28)


	//   ....[0]....
.L_28:
        /*005c*/ 	.word	0x00000070


	//   ....[1]....
        /*0060*/ 	.word	0x00000120


	//----- nvinfo : EIATTR_CBANK_PARAM_SIZE
	.align		4
.L_29:
        /*0064*/ 	.byte	0x03, 0x19
        /*0066*/ 	.short	0x0018


	//----- nvinfo : EIATTR_PARAM_CBANK
	.align		4
        /*0068*/ 	.byte	0x04, 0x0a
        /*006a*/ 	.short	(.L_31 - .L_30)
	.align		4
.L_30:
        /*006c*/ 	.word	index@(.nv.constant0._Z12saxpi_nBlockifPfS_)
        /*0070*/ 	.short	0x0380
        /*0072*/ 	.short	0x0018


	//----- nvinfo : EIATTR_SW_WAR
	.align		4
.L_31:
        /*0074*/ 	.byte	0x04, 0x36
        /*0076*/ 	.short	(.L_33 - .L_32)
.L_32:
        /*0078*/ 	.word	0x00000008
.L_33:


//--------------------- .nv.info._Z12saxpi_1BlockifPfS_ --------------------------
	.section	.nv.info._Z12saxpi_1BlockifPfS_,"",@"SHT_CUDA_INFO"
	.sectionflags	@""
	.align	4


	//----- nvinfo : EIATTR_CUDA_API_VERSION
	.align		4
        /*0000*/ 	.byte	0x04, 0x37
        /*0002*/ 	.short	(.L_35 - .L_34)
.L_34:
        /*0004*/ 	.word	0x00000082


	//----- nvinfo : EIATTR_KPARAM_INFO
	.align		4
.L_35:
        /*0008*/ 	.byte	0x04, 0x17
        /*000a*/ 	.short	(.L_37 - .L_36)
.L_36:
        /*000c*/ 	.word	0x00000000
        /*0010*/ 	.short	0x0003
        /*0012*/ 	.short	0x0010
        /*0014*/ 	.byte	0x00, 0xf5, 0x21, 0x00


	//----- nvinfo : EIATTR_KPARAM_INFO
	.align		4
.L_37:
        /*0018*/ 	.byte	0x04, 0x17
        /*001a*/ 	.short	(.L_39 - .L_38)
.L_38:
        /*001c*/ 	.word	0x00000000
        /*0020*/ 	.short	0x0002
        /*0022*/ 	.short	0x0008
        /*0024*/ 	.byte	0x00, 0xf5, 0x21, 0x00


	//----- nvinfo : EIATTR_KPARAM_INFO
	.align		4
.L_39:
        /*0028*/ 	.byte	0x04, 0x17
        /*002a*/ 	.short	(.L_41 - .L_40)
.L_40:
        /*002c*/ 	.word	0x00000000
        /*0030*/ 	.short	0x0001
        /*0032*/ 	.short	0x0004
        /*0034*/ 	.byte	0x00, 0xf0, 0x11, 0x00


	//----- nvinfo : EIATTR_KPARAM_INFO
	.align		4
.L_41:
        /*0038*/ 	.byte	0x04, 0x17
        /*003a*/ 	.short	(.L_43 - .L_42)
.L_42:
        /*003c*/ 	.word	0x00000000
        /*0040*/ 	.short	0x0000
        /*0042*/ 	.short	0x0000
        /*0044*/ 	.byte	0x00, 0xf0, 0x11, 0x00


	//----- nvinfo : EIATTR_SPARSE_MMA_MASK
	.align		4
.L_43:
        /*0048*/ 	.byte	0x03, 0x50
        /*004a*/ 	.short	0x0000


	//----- nvinfo : EIATTR_MAXREG_COUNT
	.align		4
        /*004c*/ 	.byte	0x03, 0x1b
        /*004e*/ 	.short	0x00ff


	//----- nvinfo : EIATTR_MERCURY_ISA_VERSION
	.align		4
        /*0050*/ 	.byte	0x03, 0x5f
        /*0052*/ 	.short	0x0101


	//----- nvinfo : EIATTR_VRC_CTA_INIT_COUNT
	.align		4
        /*0054*/ 	.byte	0x02, 0x4a
	.zero		1
	.zero		1


	//----- nvinfo : EIATTR_EXIT_INSTR_OFFSETS
	.align		4
        /*0058*/ 	.byte	0x04, 0x1c
        /*005a*/ 	.short	(.L_45 - .L_44)


	//   ....[0]....
.L_44:
        /*005c*/ 	.word	0x00000050


	//   ....[1]....
        /*0060*/ 	.word	0x000005b0


	//----- nvinfo : EIATTR_CBANK_PARAM_SIZE
	.align		4
.L_45:
        /*0064*/ 	.byte	0x03, 0x19
        /*0066*/ 	.short	0x0018


	//----- nvinfo : EIATTR_PARAM_CBANK
	.align		4
        /*0068*/ 	.byte	0x04, 0x0a
        /*006a*/ 	.short	(.L_47 - .L_46)
	.align		4
.L_46:
        /*006c*/ 	.word	index@(.nv.constant0._Z12saxpi_1BlockifPfS_)
        /*0070*/ 	.short	0x0380
        /*0072*/ 	.short	0x0018


	//----- nvinfo : EIATTR_SW_WAR
	.align		4
.L_47:
        /*0074*/ 	.byte	0x04, 0x36
        /*0076*/ 	.short	(.L_49 - .L_48)
.L_48:
        /*0078*/ 	.word	0x00000008
.L_49:


//--------------------- .nv.info._Z7saxpi_1ifPfS_ --------------------------
	.section	.nv.info._Z7saxpi_1ifPfS_,"",@"SHT_CUDA_INFO"
	.sectionflags	@""
	.align	4


	//----- nvinfo : EIATTR_CUDA_API_VERSION
	.align		4
        /*0000*/ 	.byte	0x04, 0x37
        /*0002*/ 	.short	(.L_51 - .L_50)
.L_50:
        /*0004*/ 	.word	0x00000082


	//----- nvinfo : EIATTR_KPARAM_INFO
	.align		4
.L_51:
        /*0008*/ 	.byte	0x04, 0x17
        /*000a*/ 	.short	(.L_53 - .L_52)
.L_52:
        /*000c*/ 	.word	0x00000000
        /*0010*/ 	.short	0x0003
        /*0012*/ 	.short	0x0010
        /*0014*/ 	.byte	0x00, 0xf5, 0x21, 0x00


	//----- nvinfo : EIATTR_KPARAM_INFO
	.align		4
.L_53:
        /*0018*/ 	.byte	0x04, 0x17
        /*001a*/ 	.short	(.L_55 - .L_54)
.L_54:
        /*001c*/ 	.word	0x00000000
        /*0020*/ 	.short	0x0002
        /*0022*/ 	.short	0x0008
        /*0024*/ 	.byte	0x00, 0xf5, 0x21, 0x00


	//----- nvinfo : EIATTR_KPARAM_INFO
	.align		4
.L_55:
        /*0028*/ 	.byte	0x04, 0x17
        /*002a*/ 	.short	(.L_57 - .L_56)
.L_56:
        /*002c*/ 	.word	0x00000000
        /*0030*/ 	.short	0x0001
        /*0032*/ 	.short	0x0004
        /*0034*/ 	.byte	0x00, 0xf0, 0x11, 0x00


	//----- nvinfo : EIATTR_KPARAM_INFO
	.align		4
.L_57:
        /*0038*/ 	.byte	0x04, 0x17
        /*003a*/ 	.short	(.L_59 - .L_58)
.L_58:
        /*003c*/ 	.word	0x00000000
        /*0040*/ 	.short	0x0000
        /*0042*/ 	.short	0x0000
        /*0044*/ 	.byte	0x00, 0xf0, 0x11, 0x00


	//----- nvinfo : EIATTR_SPARSE_MMA_MASK
	.align		4
.L_59:
        /*0048*/ 	.byte	0x03, 0x50
        /*004a*/ 	.short	0x0000


	//----- nvinfo : EIATTR_MAXREG_COUNT
	.align		4
        /*004c*/ 	.byte	0x03, 0x1b
        /*004e*/ 	.short	0x00ff


	//----- nvinfo : EIATTR_MERCURY_ISA_VERSION
	.align		4
        /*0050*/ 	.byte	0x03, 0x5f
        /*0052*/ 	.short	0x0101


	//----- nvinfo : EIATTR_VRC_CTA_INIT_COUNT
	.align		4
        /*0054*/ 	.byte	0x02, 0x4a
	.zero		1
	.zero		1


	//----- nvinfo : EIATTR_EXIT_INSTR_OFFSETS
	.align		4
        /*0058*/ 	.byte	0x04, 0x1c
        /*005a*/ 	.short	(.L_61 - .L_60)


	//   ....[0]....
.L_60:
        /*005c*/ 	.word	0x00000030


	//   ....[1]....
        /*0060*/ 	.word	0x00000610


	//   ....[2]....
        /*0064*/ 	.word	0x000008c0


	//   ....[3]....
        /*0068*/ 	.word	0x00000a70


	//   ....[4]....
        /*006c*/ 	.word	0x00000bd0


	//----- nvinfo : EIATTR_CBANK_PARAM_SIZE
	.align		4
.L_61:
        /*0070*/ 	.byte	0x03, 0x19
        /*0072*/ 	.short	0x0018


	//----- nvinfo : EIATTR_PARAM_CBANK
	.align		4
        /*0074*/ 	.byte	0x04, 0x0a
        /*0076*/ 	.short	(.L_63 - .L_62)
	.align		4
.L_62:
        /*0078*/ 	.word	index@(.nv.constant0._Z7saxpi_1ifPfS_)
        /*007c*/ 	.short	0x0380
        /*007e*/ 	.short	0x0018


	//----- nvinfo : EIATTR_SW_WAR
	.align		4
.L_63:
        /*0080*/ 	.byte	0x04, 0x36
        /*0082*/ 	.short	(.L_65 - .L_64)
.L_64:
        /*0084*/ 	.word	0x00000008
.L_65:


//--------------------- .nv.callgraph             --------------------------
	.section	.nv.callgraph,"",@"SHT_CUDA_CALLGRAPH"
	.align	4
	.sectionentsize	8
	.align		4
        /*0000*/ 	.word	0x00000000
	.align		4
        /*0004*/ 	.word	0xffffffff
	.align		4
        /*0008*/ 	.word	0x00000000
	.align		4
        /*000c*/ 	.word	0xfffffffe
	.align		4
        /*0010*/ 	.word	0x00000000
	.align		4
        /*0014*/ 	.word	0xfffffffd
	.align		4
        /*0018*/ 	.word	0x00000000
	.align		4
        /*001c*/ 	.word	0xfffffffc


//--------------------- .text._Z12saxpi_nBlockifPfS_ --------------------------
	.section	.text._Z12saxpi_nBlockifPfS_,"ax",@progbits
	.align	128
        .global         _Z12saxpi_nBlockifPfS_
        .type           _Z12saxpi_nBlockifPfS_,@function
        .size           _Z12saxpi_nBlockifPfS_,(.L_x_9 - _Z12saxpi_nBlockifPfS_)
        .other          _Z12saxpi_nBlockifPfS_,@"STO_CUDA_ENTRY STV_DEFAULT"
_Z12saxpi_nBlockifPfS_:
.text._Z12saxpi_nBlockifPfS_:
[----:B------:R-:W-:Y:S01]  /*0000*/  LDC R1, c[0x0][0x37c] ;  /* 0x0000df00ff017b82 */ /* 0x000fe20000000800 */
[----:B------:R-:W0:Y:S07]  /*0010*/  S2R R7, SR_TID.X ;  /* 0x0000000000077919 */ /* 0x000e2e0000002100 */
[----:B------:R-:W0:Y:S01]  /*0020*/  S2UR UR4, SR_CTAID.X ;  /* 0x00000000000479c3 */ /* 0x000e220000002500 */
[----:B------:R-:W1:Y:S07]  /*0030*/  LDCU UR5, c[0x0][0x380] ;  /* 0x00007000ff0577ac */ /* 0x000e6e0008000800 */
[----:B------:R-:W0:Y:S02]  /*0040*/  LDC R0, c[0x0][0x360] ;  /* 0x0000d800ff007b82 */ /* 0x000e240000000800 */
[----:B0-----:R-:W-:-:S05]  /*0050*/  IMAD R7, R0, UR4, R7 ;  /* 0x0000000400077c24 */ /* 0x001fca000f8e0207 */
[----:B-1----:R-:W-:-:S13]  /*0060*/  ISETP.GE.AND P0, PT, R7, UR5, PT ;  /* 0x0000000507007c0c */ /* 0x002fda000bf06270 */
[----:B------:R-:W-:Y:S05]  /*0070*/  @P0 EXIT ;  /* 0x000000000000094d */ /* 0x000fea0003800000 */
[----:B------:R-:W0:Y:S01]  /*0080*/  LDC.64 R2, c[0x0][0x388] ;  /* 0x0000e200ff027b82 */ /* 0x000e220000000a00 */
[----:B------:R-:W1:Y:S01]  /*0090*/  LDCU.64 UR4, c[0x0][0x358] ;  /* 0x00006b00ff0477ac */ /* 0x000e620008000a00 */
[----:B------:R-:W2:Y:S06]  /*00a0*/  LDCU UR6, c[0x0][0x384] ;  /* 0x00007080ff0677ac */ /* 0x000eac0008000800 */
[----:B------:R-:W3:Y:S01]  /*00b0*/  LDC.64 R4, c[0x0][0x390] ;  /* 0x0000e400ff047b82 */ /* 0x000ee20000000a00 */
[----:B0-----:R-:W-:-:S06]  /*00c0*/  IMAD.WIDE R2, R7, 0x4, R2 ;  /* 0x0000000407027825 */ /* 0x001fcc00078e0202 */
[----:B-1----:R-:W2:Y:S01]  /*00d0*/  LDG.E R2, desc[UR4][R2.64] ;  /* 0x0000000402027981 */ /* 0x002ea2000c1e1900 */
[----:B---3--:R-:W-:-:S05]  /*00e0*/  IMAD.WIDE R4, R7, 0x4, R4 ;  /* 0x0000000407047825 */ /* 0x008fca00078e0204 */
[----:B------:R-:W2:Y:S02]  /*00f0*/  LDG.E R7, desc[UR4][R4.64] ;  /* 0x0000000404077981 */ /* 0x000ea4000c1e1900 */
[----:B--2---:R-:W-:-:S05]  /*0100*/  FFMA R7, R2, UR6, R7 ;  /* 0x0000000602077c23 */ /* 0x004fca0008000007 */
[----:B------:R-:W-:Y:S01]  /*0110*/  STG.E desc[UR4][R4.64], R7 ;  /* 0x0000000704007986 */ /* 0x000fe2000c101904 */
[----:B------:R-:W-:Y:S05]  /*0120*/  EXIT ;  /* 0x000000000000794d */ /* 0x000fea0003800000 */
.L_x_0:
[----:B------:R-:W-:-:S00]  /*0130*/  BRA `(.L_x_0) ;  /* 0xfffffffc00fc7947 */ /* 0x000fc0000383ffff */
[----:B------:R-:W-:-:S00]  /*0140*/  NOP ;  /* 0x0000000000007918 */ /* 0x000fc00000000000 */
        /* <DEDUP_REMOVED lines=11> */
.L_x_9:


//--------------------- .text._Z12saxpi_1BlockifPfS_ --------------------------
	.section	.text._Z12saxpi_1BlockifPfS_,"ax",@progbits
	.align	128
        .global         _Z12saxpi_1BlockifPfS_
        .type           _Z12saxpi_1BlockifPfS_,@function
        .size           _Z12saxpi_1BlockifPfS_,(.L_x_10 - _Z12saxpi_1BlockifPfS_)
        .other          _Z12saxpi_1BlockifPfS_,@"STO_CUDA_ENTRY STV_DEFAULT"
_Z12saxpi_1BlockifPfS_:
.text._Z12saxpi_1BlockifPfS_:
[----:B------:R-:W-:Y:S01]  /*0000*/  LDC R1, c[0x0][0x37c] ;  /* 0x0000df00ff017b82 */ /* 0x000fe20000000800 */
[----:B------:R-:W0:Y:S01]  /*0010*/  S2R R2, SR_TID.X ;  /* 0x0000000000027919 */ /* 0x000e220000002100 */
[----:B------:R-:W1:Y:S01]  /*0020*/  LDCU UR4, c[0x0][0x380] ;  /* 0x00007000ff0477ac */ /* 0x000e620008000800 */
[----:B0-----:R-:W-:-:S04]  /*0030*/  LEA R0, R2, 0x400, 0xa ;  /* 0x0000040002007811 */ /* 0x001fc800078e50ff */
[----:B-1----:R-:W-:-:S13]  /*0040*/  ISETP.GE.AND P0, PT, R0, UR4, PT ;  /* 0x0000000400007c0c */ /* 0x002fda000bf06270 */
[----:B------:R-:W-:Y:S05]  /*0050*/  @P0 EXIT ;  /* 0x000000000000094d */ /* 0x000fea0003800000 */
[----:B------:R-:W0:Y:S01]  /*0060*/  LDCU.64 UR4, c[0x0][0x388] ;  /* 0x00007100ff0477ac */ /* 0x000e220008000a00 */
[----:B------:R-:W-:Y:S01]  /*0070*/  IMAD.WIDE.U32 R2, R2, 0x1000, RZ ;  /* 0x0000100002027825 */ /* 0x000fe200078e00ff */
[----:B------:R-:W1:Y:S02]  /*0080*/  LDCU.64 UR8, c[0x0][0x390] ;  /* 0x00007200ff0877ac */ /* 0x000e640008000a00 */
[----:B------:R-:W-:Y:S01]  /*0090*/  LOP3.LUT R0, R2, 0x20, RZ, 0xfc, !PT ;  /* 0x0000002002007812 */ /* 0x000fe200078efcff */
[----:B------:R-:W2:Y:S01]  /*00a0*/  LDCU.64 UR6, c[0x0][0x358] ;  /* 0x00006b00ff0677ac */ /* 0x000ea20008000a00 */
[----:B------:R-:W3:Y:S02]  /*00b0*/  LDCU UR10, c[0x0][0x384] ;  /* 0x00007080ff0a77ac */ /* 0x000ee40008000800 */
[C---:B0-----:R-:W-:Y:S01]  /*00c0*/  IADD3 R6, P0, PT, R0.reuse, UR4, RZ ;  /* 0x0000000400067c10 */ /* 0x041fe2000ff1e0ff */
[----:B------:R-:W-:Y:S01]  /*00d0*/  UMOV UR4, URZ ;  /* 0x000000ff00047c82 */ /* 0x000fe20008000000 */
[----:B-1----:R-:W-:-:S02]  /*00e0*/  IADD3 R0, P1, PT, R0, UR8, RZ ;  /* 0x0000000800007c10 */ /* 0x002fc4000ff3e0ff */
[C---:B------:R-:W-:Y:S02]  /*00f0*/  IADD3.X R5, PT, PT, R3.reuse, UR5, RZ, P0, !PT ;  /* 0x0000000503057c10 */ /* 0x040fe400087fe4ff */
[----:B--23--:R-:W-:-:S09]  /*0100*/  IADD3.X R7, PT, PT, R3, UR9, RZ, P1, !PT ;  /* 0x0000000903077c10 */ /* 0x00cfd20008ffe4ff */
.L_x_1:
[----:B------:R-:W-:Y:S02]  /*0110*/  MOV R4, R6 ;  /* 0x0000000600047202 */ /* 0x000fe40000000f00 */
[----:B-1----:R-:W-:Y:S02]  /*0120*/  MOV R2, R0 ;  /* 0x0000000000027202 */ /* 0x002fe40000000f00 */
[----:B------:R-:W-:Y:S01]  /*0130*/  MOV R3, R7 ;  /* 0x0000000700037202 */ /* 0x000fe20000000f00 */
[----:B------:R-:W2:Y:S04]  /*0140*/  LDG.E R0, desc[UR6][R4.64+-0x20] ;  /* 0xffffe00604007981 */ /* 0x000ea8000c1e1900 */
[----:B------:R-:W2:Y:S04]  /*0150*/  LDG.E R7, desc[UR6][R2.64+-0x20] ;  /* 0xffffe00602077981 */ /* 0x000ea8000c1e1900 */
[----:B------:R-:W3:Y:S04]  /*0160*/  LDG.E R9, desc[UR6][R2.64+-0x1c] ;  /* 0xffffe40602097981 */ /* 0x000ee8000c1e1900 */
[----:B------:R-:W4:Y:S04]  /*0170*/  LDG.E R11, desc[UR6][R2.64+-0x18] ;  /* 0xffffe806020b7981 */ /* 0x000f28000c1e1900 */
[----:B------:R-:W5:Y:S01]  /*0180*/  LDG.E R13, desc[UR6][R2.64+-0x14] ;  /* 0xffffec06020d7981 */ /* 0x000f62000c1e1900 */
[----:B--2---:R-:W-:-:S05]  /*0190*/  FFMA R7, R0, UR10, R7 ;  /* 0x0000000a00077c23 */ /* 0x004fca0008000007 */
[----:B------:R0:W-:Y:S04]  /*01a0*/  STG.E desc[UR6][R2.64+-0x20], R7 ;  /* 0xffffe00702007986 */ /* 0x0001e8000c101906 */
[----:B------:R-:W3:Y:S04]  /*01b0*/  LDG.E R0, desc[UR6][R4.64+-0x1c] ;  /* 0xffffe40604007981 */ /* 0x000ee8000c1e1900 */
[----:B0-----:R-:W2:Y:S01]  /*01c0*/  LDG.E R7, desc[UR6][R2.64+-0x10] ;  /* 0xfffff00602077981 */ /* 0x001ea2000c1e1900 */
[----:B---3--:R-:W-:-:S05]  /*01d0*/  FFMA R9, R0, UR10, R9 ;  /* 0x0000000a00097c23 */ /* 0x008fca0008000009 */
[----:B------:R0:W-:Y:S04]  /*01e0*/  STG.E desc[UR6][R2.64+-0x1c], R9 ;  /* 0xffffe40902007986 */ /* 0x0001e8000c101906 */
[----:B------:R-:W4:Y:S04]  /*01f0*/  LDG.E R0, desc[UR6][R4.64+-0x18] ;  /* 0xffffe80604007981 */ /* 0x000f28000c1e1900 */
[----:B0-----:R-:W3:Y:S01]  /*0200*/  LDG.E R9, desc[UR6][R2.64+-0xc] ;  /* 0xfffff40602097981 */ /* 0x001ee2000c1e1900 */
[----:B----4-:R-:W-:-:S05]  /*0210*/  FFMA R11, R0, UR10, R11 ;  /* 0x0000000a000b7c23 */ /* 0x010fca000800000b */
[----:B------:R0:W-:Y:S04]  /*0220*/  STG.E desc[UR6][R2.64+-0x18], R11 ;  /* 0xffffe80b02007986 */ /* 0x0001e8000c101906 */
[----:B------:R-:W5:Y:S04]  /*0230*/  LDG.E R0, desc[UR6][R4.64+-0x14] ;  /* 0xffffec0604007981 */ /* 0x000f68000c1e1900 */
[----:B0-----:R-:W4:Y:S01]  /*0240*/  LDG.E R11, desc[UR6][R2.64+-0x8] ;  /* 0xfffff806020b7981 */ /* 0x001f22000c1e1900 */
[----:B-----5:R-:W-:-:S05]  /*0250*/  FFMA R13, R0, UR10, R13 ;  /* 0x0000000a000d7c23 */ /* 0x020fca000800000d */
[----:B------:R0:W-:Y:S04]  /*0260*/  STG.E desc[UR6][R2.64+-0x14], R13 ;  /* 0xffffec0d02007986 */ /* 0x0001e8000c101906 */
[----:B------:R-:W2:Y:S04]  /*0270*/  LDG.E R0, desc[UR6][R4.64+-0x10] ;  /* 0xfffff00604007981 */ /* 0x000ea8000c1e1900 */
[----:B0-----:R-:W5:Y:S01]  /*0280*/  LDG.E R13, desc[UR6][R2.64+-0x4] ;  /* 0xfffffc06020d7981 */ /* 0x001f62000c1e1900 */
        /* <DEDUP_REMOVED lines=34> */
[----:B------:R-:W3:Y:S02]  /*04b0*/  LDG.E R0, desc[UR6][R4.64+0x14] ;  /* 0x0000140604007981 */ /* 0x000ee4000c1e1900 */
[----:B---3--:R-:W-:-:S05]  /*04c0*/  FFMA R9, R0, UR10, R9 ;  /* 0x0000000a00097c23 */ /* 0x008fca0008000009 */
[----:B------:R1:W-:Y:S04]  /*04d0*/  STG.E desc[UR6][R2.64+0x14], R9 ;  /* 0x0000140902007986 */ /* 0x0003e8000c101906 */
[----:B------:R-:W4:Y:S02]  /*04e0*/  LDG.E R0, desc[UR6][R4.64+0x18] ;  /* 0x0000180604007981 */ /* 0x000f24000c1e1900 */
[----:B----4-:R-:W-:-:S05]  /*04f0*/  FFMA R11, R0, UR10, R11 ;  /* 0x0000000a000b7c23 */ /* 0x010fca000800000b */
[----:B------:R1:W-:Y:S04]  /*0500*/  STG.E desc[UR6][R2.64+0x18], R11 ;  /* 0x0000180b02007986 */ /* 0x0003e8000c101906 */
[----:B------:R2:W5:Y:S01]  /*0510*/  LDG.E R0, desc[UR6][R4.64+0x1c] ;  /* 0x00001c0604007981 */ /* 0x000562000c1e1900 */
[----:B------:R-:W-:-:S04]  /*0520*/  UIADD3 UR4, UPT, UPT, UR4, 0x10, URZ ;  /* 0x0000001004047890 */ /* 0x000fc8000fffe0ff */
[----:B------:R-:W-:Y:S01]  /*0530*/  UISETP.NE.AND UP0, UPT, UR4, 0x400, UPT ;  /* 0x000004000400788c */ /* 0x000fe2000bf05270 */
[----:B------:R-:W-:-:S04]  /*0540*/  IADD3 R6, P0, PT, R4, 0x40, RZ ;  /* 0x0000004004067810 */ /* 0x000fc80007f1e0ff */
[----:B--2---:R-:W-:Y:S01]  /*0550*/  IADD3.X R5, PT, PT, RZ, R5, RZ, P0, !PT ;  /* 0x00000005ff057210 */ /* 0x004fe200007fe4ff */
[----:B-----5:R-:W-:-:S05]  /*0560*/  FFMA R13, R0, UR10, R13 ;  /* 0x0000000a000d7c23 */ /* 0x020fca000800000d */
[----:B------:R1:W-:Y:S01]  /*0570*/  STG.E desc[UR6][R2.64+0x1c], R13 ;  /* 0x00001c0d02007986 */ /* 0x0003e2000c101906 */
[----:B------:R-:W-:-:S04]  /*0580*/  IADD3 R0, P1, PT, R2, 0x40, RZ ;  /* 0x0000004002007810 */ /* 0x000fc80007f3e0ff */
[----:B0-----:R-:W-:Y:S01]  /*0590*/  IADD3.X R7, PT, PT, RZ, R3, RZ, P1, !PT ;  /* 0x00000003ff077210 */ /* 0x001fe20000ffe4ff */
[----:B------:R-:W-:Y:S08]  /*05a0*/  BRA.U UP0, `(.L_x_1) ;  /* 0xfffffff900d87547 */ /* 0x000ff0000b83ffff */
[----:B------:R-:W-:Y:S05]  /*05b0*/  EXIT ;  /* 0x000000000000794d */ /* 0x000fea0003800000 */
.L_x_2:
        /* <DEDUP_REMOVED lines=12> */
.L_x_10:


//--------------------- .text._Z7saxpi_1ifPfS_    --------------------------
	.section	.text._Z7saxpi_1ifPfS_,"ax",@progbits
	.align	128
        .global         _Z7saxpi_1ifPfS_
        .type           _Z7saxpi_1ifPfS_,@function
        .size           _Z7saxpi_1ifPfS_,(.L_x_11 - _Z7saxpi_1ifPfS_)
        .other          _Z7saxpi_1ifPfS_,@"STO_CUDA_ENTRY STV_DEFAULT"
_Z7saxpi_1ifPfS_:
.text._Z7saxpi_1ifPfS_:
[----:B------:R-:W-:Y:S08]  /*0000*/  LDC R1, c[0x0][0x37c] ;  /* 0x0000df00ff017b82 */ /* 0x000ff00000000800 */
[----:B------:R-:W0:Y:S02]  /*0010*/  LDC R6, c[0x0][0x380] ;  /* 0x0000e000ff067b82 */ /* 0x000e240000000800 */
[----:B0-----:R-:W-:-:S13]  /*0020*/  ISETP.GE.AND P0, PT, R6, 0x1, PT ;  /* 0x000000010600780c */ /* 0x001fda0003f06270 */
[----:B------:R-:W-:Y:S05]  /*0030*/  @!P0 EXIT ;  /* 0x000000000000894d */ /* 0x000fea0003800000 */
[C---:B------:R-:W-:Y:S01]  /*0040*/  ISETP.GE.U32.AND P1, PT, R6.reuse, 0x10, PT ;  /* 0x000000100600780c */ /* 0x040fe20003f26070 */
[----:B------:R-:W0:Y:S01]  /*0050*/  LDCU.64 UR8, c[0x0][0x358] ;  /* 0x00006b00ff0877ac */ /* 0x000e220008000a00 */
[----:B------:R-:W-:Y:S01]  /*0060*/  LOP3.LUT R10, R6, 0xf, RZ, 0xc0, !PT ;  /* 0x0000000f060a7812 */ /* 0x000fe200078ec0ff */
[----:B------:R-:W-:-:S03]  /*0070*/  HFMA2 R0, -RZ, RZ, 0, 0 ;  /* 0x00000000ff007431 */ /* 0x000fc600000001ff */
[----:B------:R-:W-:-:S07]  /*0080*/  ISETP.NE.AND P0, PT, R10, RZ, PT ;  /* 0x000000ff0a00720c */ /* 0x000fce0003f05270 */
[----:B------:R-:W-:Y:S06]  /*0090*/  @!P1 BRA `(.L_x_3) ;  /* 0x00000004005c9947 */ /* 0x000fec0003800000 */
[----:B------:R-:W1:Y:S01]  /*00a0*/  LDCU.64 UR6, c[0x0][0x388] ;  /* 0x00007100ff0677ac */ /* 0x000e620008000a00 */
[----:B------:R-:W-:Y:S01]  /*00b0*/  LOP3.LUT R0, R6, 0x7ffffff0, RZ, 0xc0, !PT ;  /* 0x7ffffff006007812 */ /* 0x000fe200078ec0ff */
[----:B------:R-:W2:Y:S03]  /*00c0*/  LDCU.64 UR4, c[0x0][0x390] ;  /* 0x00007200ff0477ac */ /* 0x000ea60008000a00 */
[----:B------:R-:W-:Y:S01]  /*00d0*/  IADD3 R7, PT, PT, -R0, RZ, RZ ;  /* 0x000000ff00077210 */ /* 0x000fe20007ffe1ff */
[----:B------:R-:W3:Y:S01]  /*00e0*/  LDCU UR10, c[0x0][0x384] ;  /* 0x00007080ff0a77ac */ /* 0x000ee20008000800 */
[----:B-1----:R-:W-:Y:S02]  /*00f0*/  UIADD3 UR6, UP0, UPT, UR6, 0x20, URZ ;  /* 0x0000002006067890 */ /* 0x002fe4000ff1e0ff */
[----:B--2---:R-:W-:Y:S02]  /*0100*/  UIADD3 UR4, UP1, UPT, UR4, 0x20, URZ ;  /* 0x0000002004047890 */ /* 0x004fe4000ff3e0ff */
[----:B------:R-:W-:-:S02]  /*0110*/  UIADD3.X UR7, UPT, UPT, URZ, UR7, URZ, UP0, !UPT ;  /* 0x00000007ff077290 */ /* 0x000fc400087fe4ff */
[----:B------:R-:W-:Y:S01]  /*0120*/  MOV R12, UR6 ;  /* 0x00000006000c7c02 */ /* 0x000fe20008000f00 */
[----:B------:R-:W-:Y:S01]  /*0130*/  UIADD3.X UR5, UPT, UPT, URZ, UR5, URZ, UP1, !UPT ;  /* 0x00000005ff057290 */ /* 0x000fe20008ffe4ff */
[----:B------:R-:W-:Y:S02]  /*0140*/  MOV R8, UR4 ;  /* 0x0000000400087c02 */ /* 0x000fe40008000f00 */
[----:B------:R-:W-:-:S03]  /*0150*/  MOV R3, UR7 ;  /* 0x0000000700037c02 */ /* 0x000fc60008000f00 */
[----:B---3--:R-:W-:-:S07]  /*0160*/  MOV R9, UR5 ;  /* 0x0000000500097c02 */ /* 0x008fce0008000f00 */
.L_x_4:
[----:B------:R-:W-:Y:S02]  /*0170*/  MOV R2, R12 ;  /* 0x0000000c00027202 */ /* 0x000fe40000000f00 */
[----:B-1----:R-:W-:Y:S02]  /*0180*/  MOV R4, R8 ;  /* 0x0000000800047202 */ /* 0x002fe40000000f00 */
[----:B------:R-:W-:Y:S01]  /*0190*/  MOV R5, R9 ;  /* 0x0000000900057202 */ /* 0x000fe20000000f00 */
[----:B0-----:R-:W2:Y:S04]  /*01a0*/  LDG.E R8, desc[UR8][R2.64+-0x20] ;  /* 0xffffe00802087981 */ /* 0x001ea8000c1e1900 */
        /* <DEDUP_REMOVED lines=57> */
[----:B------:R-:W4:Y:S01]  /*0540*/  LDG.E R8, desc[UR8][R2.64+0x18] ;  /* 0x0000180802087981 */ /* 0x000f22000c1e1900 */
[----:B------:R-:W-:Y:S01]  /*0550*/  IADD3 R7, PT, PT, R7, 0x10, RZ ;  /* 0x0000001007077810 */ /* 0x000fe20007ffe0ff */
[----:B----4-:R-:W-:-:S05]  /*0560*/  FFMA R13, R8, UR10, R13 ;  /* 0x0000000a080d7c23 */ /* 0x010fca000800000d */
[----:B------:R1:W-:Y:S04]  /*0570*/  STG.E desc[UR8][R4.64+0x18], R13 ;  /* 0x0000180d04007986 */ /* 0x0003e8000c101908 */
[----:B------:R2:W5:Y:S01]  /*0580*/  LDG.E R8, desc[UR8][R2.64+0x1c] ;  /* 0x00001c0802087981 */ /* 0x000562000c1e1900 */
[----:B------:R-:W-:Y:S02]  /*0590*/  ISETP.NE.AND P1, PT, R7, RZ, PT ;  /* 0x000000ff0700720c */ /* 0x000fe40003f25270 */
[----:B------:R-:W-:-:S05]  /*05a0*/  IADD3 R12, P2, PT, R2, 0x40, RZ ;  /* 0x00000040020c7810 */ /* 0x000fca0007f5e0ff */
[----:B--2---:R-:W-:Y:S02]  /*05b0*/  IMAD.X R3, RZ, RZ, R3, P2 ;  /* 0x000000ffff037224 */ /* 0x004fe400010e0603 */
[----:B-----5:R-:W-:Y:S01]  /*05c0*/  FFMA R15, R8, UR10, R15 ;  /* 0x0000000a080f7c23 */ /* 0x020fe2000800000f */
[----:B------:R-:W-:-:S04]  /*05d0*/  IADD3 R8, P3, PT, R4, 0x40, RZ ;  /* 0x0000004004087810 */ /* 0x000fc80007f7e0ff */
[----:B------:R1:W-:Y:S01]  /*05e0*/  STG.E desc[UR8][R4.64+0x1c], R15 ;  /* 0x00001c0f04007986 */ /* 0x0003e2000c101908 */
[----:B0-----:R-:W-:Y:S01]  /*05f0*/  IADD3.X R9, PT, PT, RZ, R5, RZ, P3, !PT ;  /* 0x00000005ff097210 */ /* 0x001fe20001ffe4ff */
[----:B------:R-:W-:Y:S07]  /*0600*/  @P1 BRA `(.L_x_4) ;  /* 0xfffffff800d81947 */ /* 0x000fee000383ffff */
.L_x_3:
[----:B0-----:R-:W-:Y:S05]  /*0610*/  @!P0 EXIT ;  /* 0x000000000000894d */ /* 0x001fea0003800000 */
[----:B------:R-:W-:Y:S02]  /*0620*/  ISETP.GE.U32.AND P0, PT, R10, 0x8, PT ;  /* 0x000000080a00780c */ /* 0x000fe40003f06070 */
[----:B------:R-:W-:-:S04]  /*0630*/  LOP3.LUT R12, R6, 0x7, RZ, 0xc0, !PT ;  /* 0x00000007060c7812 */ /* 0x000fc800078ec0ff */
[----:B------:R-:W-:-:S07]  /*0640*/  ISETP.NE.AND P1, PT, R12, RZ, PT ;  /* 0x000000ff0c00720c */ /* 0x000fce0003f25270 */
[----:B------:R-:W-:Y:S06]  /*0650*/  @!P0 BRA `(.L_x_5) ;  /* 0x0000000000988947 */ /* 0x000fec0003800000 */
[----:B------:R-:W0:Y:S01]  /*0660*/  LDC.64 R2, c[0x0][0x388] ;  /* 0x0000e200ff027b82 */ /* 0x000e220000000a00 */
[----:B------:R-:W2:Y:S07]  /*0670*/  LDCU UR4, c[0x0][0x384] ;  /* 0x00007080ff0477ac */ /* 0x000eae0008000800 */
[----:B-1----:R-:W1:Y:S01]  /*0680*/  LDC.64 R4, c[0x0][0x390] ;  /* 0x0000e400ff047b82 */ /* 0x002e620000000a00 */
[----:B0-----:R-:W-:-:S05]  /*0690*/  IMAD.WIDE.U32 R2, R0, 0x4, R2 ;  /* 0x0000000400027825 */ /* 0x001fca00078e0002 */
[----:B------:R-:W2:Y:S01]  /*06a0*/  LDG.E R7, desc[UR8][R2.64] ;  /* 0x0000000802077981 */ /* 0x000ea2000c1e1900 */
[----:B-1----:R-:W-:-:S05]  /*06b0*/  IMAD.WIDE.U32 R4, R0, 0x4, R4 ;  /* 0x0000000400047825 */ /* 0x002fca00078e0004 */
[----:B------:R-:W2:Y:S04]  /*06c0*/  LDG.E R8, desc[UR8][R4.64] ;  /* 0x0000000804087981 */ /* 0x000ea8000c1e1900 */
[----:B------:R-:W3:Y:S04]  /*06d0*/  LDG.E R9, desc[UR8][R4.64+0x4] ;  /* 0x0000040804097981 */ /* 0x000ee8000c1e1900 */
[----:B------:R-:W4:Y:S04]  /*06e0*/  LDG.E R11, desc[UR8][R4.64+0x8] ;  /* 0x00000808040b7981 */ /* 0x000f28000c1e1900 */
[----:B------:R-:W5:Y:S01]  /*06f0*/  LDG.E R13, desc[UR8][R4.64+0xc] ;  /* 0x00000c08040d7981 */ /* 0x000f62000c1e1900 */
[----:B--2---:R-:W-:-:S05]  /*0700*/  FFMA R7, R7, UR4, R8 ;  /* 0x0000000407077c23 */ /* 0x004fca0008000008 */
[----:B------:R-:W-:Y:S04]  /*0710*/  STG.E desc[UR8][R4.64], R7 ;  /* 0x0000000704007986 */ /* 0x000fe8000c101908 */
[----:B------:R-:W3:Y:S02]  /*0720*/  LDG.E R8, desc[UR8][R2.64+0x4] ;  /* 0x0000040802087981 */ /* 0x000ee4000c1e1900 */
[----:B---3--:R-:W-:-:S05]  /*0730*/  FFMA R9, R8, UR4, R9 ;  /* 0x0000000408097c23 */ /* 0x008fca0008000009 */
[----:B------:R0:W-:Y:S04]  /*0740*/  STG.E desc[UR8][R4.64+0x4], R9 ;  /* 0x0000040904007986 */ /* 0x0001e8000c101908 */
[----:B------:R-:W4:Y:S04]  /*0750*/  LDG.E R8, desc[UR8][R2.64+0x8] ;  /* 0x0000080802087981 */ /* 0x000f28000c1e1900 */
[----:B0-----:R-:W2:Y:S01]  /*0760*/  LDG.E R9, desc[UR8][R4.64+0x14] ;  /* 0x0000140804097981 */ /* 0x001ea2000c1e1900 */
[----:B----4-:R-:W-:-:S05]  /*0770*/  FFMA R11, R8, UR4, R11 ;  /* 0x00000004080b7c23 */ /* 0x010fca000800000b */
[----:B------:R0:W-:Y:S04]  /*0780*/  STG.E desc[UR8][R4.64+0x8], R11 ;  /* 0x0000080b04007986 */ /* 0x0001e8000c101908 */
[----:B------:R-:W5:Y:S04]  /*0790*/  LDG.E R8, desc[UR8][R2.64+0xc] ;  /* 0x00000c0802087981 */ /* 0x000f68000c1e1900 */
[----:B0-----:R-:W3:Y:S01]  /*07a0*/  LDG.E R11, desc[UR8][R4.64+0x18] ;  /* 0x00001808040b7981 */ /* 0x001ee2000c1e1900 */
[----:B-----5:R-:W-:-:S03]  /*07b0*/  FFMA R13, R8, UR4, R13 ;  /* 0x00000004080d7c23 */ /* 0x020fc6000800000d */
[----:B------:R-:W4:Y:S04]  /*07c0*/  LDG.E R8, desc[UR8][R4.64+0x10] ;  /* 0x0000100804087981 */ /* 0x000f28000c1e1900 */
[----:B------:R0:W-:Y:S04]  /*07d0*/  STG.E desc[UR8][R4.64+0xc], R13 ;  /* 0x00000c0d04007986 */ /* 0x0001e8000c101908 */
[----:B------:R-:W4:Y:S04]  /*07e0*/  LDG.E R7, desc[UR8][R2.64+0x10] ;  /* 0x0000100802077981 */ /* 0x000f28000c1e1900 */
[----:B0-----:R-:W5:Y:S01]  /*07f0*/  LDG.E R13, desc[UR8][R4.64+0x1c] ;  /* 0x00001c08040d7981 */ /* 0x001f62000c1e1900 */
[----:B----4-:R-:W-:-:S05]  /*0800*/  FFMA R7, R7, UR4, R8 ;  /* 0x0000000407077c23 */ /* 0x010fca0008000008 */
[----:B------:R0:W-:Y:S04]  /*0810*/  STG.E desc[UR8][R4.64+0x10], R7 ;  /* 0x0000100704007986 */ /* 0x0001e8000c101908 */
[----:B------:R-:W2:Y:S02]  /*0820*/  LDG.E R8, desc[UR8][R2.64+0x14] ;  /* 0x0000140802087981 */ /* 0x000ea4000c1e1900 */
[----:B--2---:R-:W-:-:S05]  /*0830*/  FFMA R9, R8, UR4, R9 ;  /* 0x0000000408097c23 */ /* 0x004fca0008000009 */
[----:B------:R0:W-:Y:S04]  /*0840*/  STG.E desc[UR8][R4.64+0x14], R9 ;  /* 0x0000140904007986 */ /* 0x0001e8000c101908 */
[----:B------:R-:W3:Y:S02]  /*0850*/  LDG.E R8, desc[UR8][R2.64+0x18] ;  /* 0x0000180802087981 */ /* 0x000ee4000c1e1900 */
[----:B---3--:R-:W-:-:S05]  /*0860*/  FFMA R11, R8, UR4, R11 ;  /* 0x00000004080b7c23 */ /* 0x008fca000800000b */
[----:B------:R0:W-:Y:S04]  /*0870*/  STG.E desc[UR8][R4.64+0x18], R11 ;  /* 0x0000180b04007986 */ /* 0x0001e8000c101908 */
[----:B------:R-:W5:Y:S01]  /*0880*/  LDG.E R8, desc[UR8][R2.64+0x1c] ;  /* 0x00001c0802087981 */ /* 0x000f62000c1e1900 */
[----:B------:R-:W-:Y:S01]  /*0890*/  IADD3 R0, PT, PT, R0, 0x8, RZ ;  /* 0x0000000800007810 */ /* 0x000fe20007ffe0ff */
[----:B-----5:R-:W-:-:S05]  /*08a0*/  FFMA R13, R8, UR4, R13 ;  /* 0x00000004080d7c23 */ /* 0x020fca000800000d */
[----:B------:R0:W-:Y:S02]  /*08b0*/  STG.E desc[UR8][R4.64+0x1c], R13 ;  /* 0x00001c0d04007986 */ /* 0x0001e4000c101908 */
.L_x_5:
[----:B------:R-:W-:Y:S05]  /*08c0*/  @!P1 EXIT ;  /* 0x000000000000994d */ /* 0x000fea0003800000 */
[----:B------:R-:W-:Y:S02]  /*08d0*/  ISETP.GE.U32.AND P0, PT, R12, 0x4, PT ;  /* 0x000000040c00780c */ /* 0x000fe40003f06070 */
[----:B------:R-:W-:-:S04]  /*08e0*/  LOP3.LUT R6, R6, 0x3, RZ, 0xc0, !PT ;  /* 0x0000000306067812 */ /* 0x000fc800078ec0ff */
[----:B------:R-:W-:-:S07]  /*08f0*/  ISETP.NE.AND P1, PT, R6, RZ, PT ;  /* 0x000000ff0600720c */ /* 0x000fce0003f25270 */
[----:B------:R-:W-:Y:S06]  /*0900*/  @!P0 BRA `(.L_x_6) ;  /* 0x0000000000588947 */ /* 0x000fec0003800000 */
[----:B01----:R-:W0:Y:S01]  /*0910*/  LDC.64 R4, c[0x0][0x388] ;  /* 0x0000e200ff047b82 */ /* 0x003e220000000a00 */
[----:B------:R-:W1:Y:S07]  /*0920*/  LDCU UR4, c[0x0][0x384] ;  /* 0x00007080ff0477ac */ /* 0x000e6e0008000800 */
[----:B------:R-:W2:Y:S01]  /*0930*/  LDC.64 R2, c[0x0][0x390] ;  /* 0x0000e400ff027b82 */ /* 0x000ea20000000a00 */
[----:B0-----:R-:W-:-:S05]  /*0940*/  IMAD.WIDE.U32 R4, R0, 0x4, R4 ;  /* 0x0000000400047825 */ /* 0x001fca00078e0004 */
[----:B------:R-:W1:Y:S01]  /*0950*/  LDG.E R7, desc[UR8][R4.64] ;  /* 0x0000000804077981 */ /* 0x000e62000c1e1900 */
[----:B--2---:R-:W-:-:S05]  /*0960*/  IMAD.WIDE.U32 R2, R0, 0x4, R2 ;  /* 0x0000000400027825 */ /* 0x004fca00078e0002 */
[----:B------:R-:W1:Y:S04]  /*0970*/  LDG.E R8, desc[UR8][R2.64] ;  /* 0x0000000802087981 */ /* 0x000e68000c1e1900 */
[----:B------:R-:W2:Y:S04]  /*0980*/  LDG.E R9, desc[UR8][R2.64+0x4] ;  /* 0x0000040802097981 */ /* 0x000ea8000c1e1900 */
[----:B------:R-:W3:Y:S04]  /*0990*/  LDG.E R11, desc[UR8][R2.64+0x8] ;  /* 0x00000808020b7981 */ /* 0x000ee8000c1e1900 */
[----:B------:R-:W4:Y:S01]  /*09a0*/  LDG.E R13, desc[UR8][R2.64+0xc] ;  /* 0x00000c08020d7981 */ /* 0x000f22000c1e1900 */
[----:B-1----:R-:W-:-:S05]  /*09b0*/  FFMA R7, R7, UR4, R8 ;  /* 0x0000000407077c23 */ /* 0x002fca0008000008 */
[----:B------:R0:W-:Y:S04]  /*09c0*/  STG.E desc[UR8][R2.64], R7 ;  /* 0x0000000702007986 */ /* 0x0001e8000c101908 */
[----:B------:R-:W2:Y:S02]  /*09d0*/  LDG.E R8, desc[UR8][R4.64+0x4] ;  /* 0x0000040804087981 */ /* 0x000ea4000c1e1900 */
        /* <DEDUP_REMOVED lines=8> */
[----:B------:R0:W-:Y:S02]  /*0a60*/  STG.E desc[UR8][R2.64+0xc], R13 ;  /* 0x00000c0d02007986 */ /* 0x0001e4000c101908 */
.L_x_6:
[----:B------:R-:W-:Y:S05]  /*0a70*/  @!P1 EXIT ;  /* 0x000000000000994d */ /* 0x000fea0003800000 */
[----:B0-----:R-:W0:Y:S01]  /*0a80*/  LDC.64 R2, c[0x0][0x390] ;  /* 0x0000e400ff027b82 */ /* 0x001e220000000a00 */
[----:B------:R-:W-:Y:S01]  /*0a90*/  IMAD.MOV R6, RZ, RZ, -R6 ;  /* 0x000000ffff067224 */ /* 0x000fe200078e0a06 */
[----:B------:R-:W2:Y:S06]  /*0aa0*/  LDCU UR4, c[0x0][0x384] ;  /* 0x00007080ff0477ac */ /* 0x000eac0008000800 */
[----:B-1----:R-:W1:Y:S01]  /*0ab0*/  LDC.64 R4, c[0x0][0x388] ;  /* 0x0000e200ff047b82 */ /* 0x002e620000000a00 */
[----:B0-----:R-:W-:-:S05]  /*0ac0*/  IMAD.WIDE.U32 R2, R0, 0x4, R2 ;  /* 0x0000000400027825 */ /* 0x001fca00078e0002 */
[----:B------:R-:W-:Y:S01]  /*0ad0*/  MOV R9, R3 ;  /* 0x0000000300097202 */ /* 0x000fe20000000f00 */
[----:B-1----:R-:W-:Y:S01]  /*0ae0*/  IMAD.WIDE.U32 R4, R0, 0x4, R4 ;  /* 0x0000000400047825 */ /* 0x002fe200078e0004 */
[----:B--2---:R-:W-:-:S07]  /*0af0*/  MOV R0, R2 ;  /* 0x0000000200007202 */ /* 0x004fce0000000f00 */
.L_x_7:
[----:B0-----:R-:W-:Y:S02]  /*0b00*/  MOV R2, R0 ;  /* 0x0000000000027202 */ /* 0x001fe40000000f00 */
[----:B------:R-:W-:Y:S01]  /*0b10*/  MOV R3, R9 ;  /* 0x0000000900037202 */ /* 0x000fe20000000f00 */
[----:B------:R0:W2:Y:S04]  /*0b20*/  LDG.E R0, desc[UR8][R4.64] ;  /* 0x0000000804007981 */ /* 0x0000a8000c1e1900 */
[----:B------:R-:W2:Y:S01]  /*0b30*/  LDG.E R7, desc[UR8][R2.64] ;  /* 0x0000000802077981 */ /* 0x000ea2000c1e1900 */
[----:B------:R-:W-:-:S04]  /*0b40*/  IADD3 R6, PT, PT, R6, 0x1, RZ ;  /* 0x0000000106067810 */ /* 0x000fc80007ffe0ff */
[----:B------:R-:W-:Y:S02]  /*0b50*/  ISETP.NE.AND P0, PT, R6, RZ, PT ;  /* 0x000000ff0600720c */ /* 0x000fe40003f05270 */
[----:B0-----:R-:W-:-:S04]  /*0b60*/  IADD3 R4, P2, PT, R4, 0x4, RZ ;  /* 0x0000000404047810 */ /* 0x001fc80007f5e0ff */
[----:B------:R-:W-:Y:S01]  /*0b70*/  IADD3.X R5, PT, PT, RZ, R5, RZ, P2, !PT ;  /* 0x00000005ff057210 */ /* 0x000fe200017fe4ff */
[----:B--2---:R-:W-:Y:S01]  /*0b80*/  FFMA R7, R0, UR4, R7 ;  /* 0x0000000400077c23 */ /* 0x004fe20008000007 */
[----:B------:R-:W-:-:S04]  /*0b90*/  IADD3 R0, P1, PT, R2, 0x4, RZ ;  /* 0x0000000402007810 */ /* 0x000fc80007f3e0ff */
[----:B------:R0:W-:Y:S01]  /*0ba0*/  STG.E desc[UR8][R2.64], R7 ;  /* 0x0000000702007986 */ /* 0x0001e2000c101908 */
[----:B------:R-:W-:Y:S01]  /*0bb0*/  IADD3.X R9, PT, PT, RZ, R3, RZ, P1, !PT ;  /* 0x00000003ff097210 */ /* 0x000fe20000ffe4ff */
[----:B------:R-:W-:Y:S07]  /*0bc0*/  @P0 BRA `(.L_x_7) ;  /* 0xfffffffc00cc0947 */ /* 0x000fee000383ffff */
[----:B------:R-:W-:Y:S05]  /*0bd0*/  EXIT ;  /* 0x000000000000794d */ /* 0x000fea0003800000 */
.L_x_8:
        /* <DEDUP_REMOVED lines=10> */
.L_x_11:


//--------------------- .nv.shared.reserved.0     --------------------------
	.section	.nv.shared.reserved.0,"aw",@nobits
	.weak		__nv_reservedSMEM_offset_0_alias
	.size		__nv_reservedSMEM_offset_0_alias, 0, 64
	.other		__nv_reservedSMEM_offset_0_alias,@"STO_CUDA_RESERVED_SHARED STV_DEFAULT"
__nv_reservedSMEM_offset_0_alias:
	.zero		0
	.zero		64


//--------------------- .nv.constant0._Z12saxpi_nBlockifPfS_ --------------------------
	.section	.nv.constant0._Z12saxpi_nBlockifPfS_,"a",@progbits
	.sectionflags	@""
	.align	4
.nv.constant0._Z12saxpi_nBlockifPfS_:
	.zero		920


//--------------------- .nv.constant0._Z12saxpi_1BlockifPfS_ --------------------------
	.section	.nv.constant0._Z12saxpi_1BlockifPfS_,"a",@progbits
	.sectionflags	@""
	.align	4
.nv.constant0._Z12saxpi_1BlockifPfS_:
	.zero		920


//--------------------- .nv.constant0._Z7saxpi_1ifPfS_ --------------------------
	.section	.nv.constant0._Z7saxpi_1ifPfS_,"a",@progbits
	.sectionflags	@""
	.align	4
.nv.constant0._Z7saxpi_1ifPfS_:
	.zero		920


//--------------------- SYMBOLS --------------------------

	.type		.nv.reservedSmem.offset0,@object
	.size		.nv.reservedSmem.offset0,0x4
